//
// Generated by NVIDIA NVVM Compiler
//
// Compiler Build ID: CL-35059454
// Cuda compilation tools, release 12.6, V12.6.85
// Based on NVVM 7.0.1
//

.version 8.5
.target sm_52
.address_size 64

	// .globl	sum_absolute_error
// _ZZ18sum_absolute_errorE10sharedData has been demoted

.visible .entry sum_absolute_error(
	.param .u64 sum_absolute_error_param_0,
	.param .u64 sum_absolute_error_param_1,
	.param .u64 sum_absolute_error_param_2,
	.param .u32 sum_absolute_error_param_3
)
{
	.reg .pred 	%p<6>;
	.reg .f32 	%f<13>;
	.reg .b32 	%r<15>;
	.reg .b64 	%rd<10>;
	// demoted variable
	.shared .align 4 .b8 _ZZ18sum_absolute_errorE10sharedData[4096];

	ld.param.u64 	%rd1, [sum_absolute_error_param_0];
	ld.param.u64 	%rd2, [sum_absolute_error_param_1];
	ld.param.u64 	%rd3, [sum_absolute_error_param_2];
	ld.param.u32 	%r8, [sum_absolute_error_param_3];
	mov.u32 	%r9, %ctaid.x;
	mov.u32 	%r1, %ntid.x;
	mov.u32 	%r2, %tid.x;
	mad.lo.s32 	%r3, %r1, %r9, %r2;
	setp.ge.s32 	%p1, %r3, %r8;
	mov.f32 	%f12, 0f00000000;
	@%p1 bra 	$L__BB0_2;

	cvta.to.global.u64 	%rd4, %rd1;
	mul.wide.s32 	%rd5, %r3, 4;
	add.s64 	%rd6, %rd4, %rd5;
	cvta.to.global.u64 	%rd7, %rd2;
	add.s64 	%rd8, %rd7, %rd5;
	ld.global.f32 	%f4, [%rd8];
	ld.global.f32 	%f5, [%rd6];
	sub.f32 	%f6, %f5, %f4;
	abs.f32 	%f12, %f6;

$L__BB0_2:
	shl.b32 	%r10, %r2, 2;
	mov.u32 	%r11, _ZZ18sum_absolute_errorE10sharedData;
	add.s32 	%r4, %r11, %r10;
	st.shared.f32 	[%r4], %f12;
	bar.sync 	0;
	shr.u32 	%r14, %r1, 1;
	setp.eq.s32 	%p2, %r14, 0;
	@%p2 bra 	$L__BB0_6;

$L__BB0_3:
	setp.ge.s32 	%p3, %r2, %r14;
	@%p3 bra 	$L__BB0_5;

	shl.b32 	%r12, %r14, 2;
	add.s32 	%r13, %r4, %r12;
	ld.shared.f32 	%f7, [%r4];
	ld.shared.f32 	%f8, [%r13];
	add.f32 	%f9, %f8, %f7;
	st.shared.f32 	[%r4], %f9;

$L__BB0_5:
	bar.sync 	0;
	shr.u32 	%r14, %r14, 1;
	setp.ne.s32 	%p4, %r14, 0;
	@%p4 bra 	$L__BB0_3;

$L__BB0_6:
	setp.ne.s32 	%p5, %r2, 0;
	@%p5 bra 	$L__BB0_8;

	ld.shared.f32 	%f10, [_ZZ18sum_absolute_errorE10sharedData];
	cvta.to.global.u64 	%rd9, %rd3;
	atom.global.add.f32 	%f11, [%rd9], %f10;

$L__BB0_8:
	ret;

}



// ===== COMPILED SASS (sm_100) =====

	.target	sm_100

	.elftype	@"ET_EXEC"


//--------------------- .note.nv.tkinfo           --------------------------
	.section	.note.nv.tkinfo,"",@"SHT_NOTE"
	.sectionflags	@"SHF_NOTE_NV_TKINFO"
	.tkinfo
        /*0018*/ 	.word	0x00000002
        /*0030*/ 	.string	""
        /*0030*/ 	.string	"ptxas"
        /*0030*/ 	.string	"Cuda compilation tools, release 13.0, V13.0.88"
        /*0030*/ 	.string	"Build cuda_13.0.r13.0/compiler.36424714_0"
        /*0030*/ 	.string	"-arch sm_100 "



//--------------------- .note.nv.cuinfo           --------------------------
	.section	.note.nv.cuinfo,"",@"SHT_NOTE"
	.sectionflags	@"SHF_NOTE_NV_CUINFO"
        /*0018*/ 	.short	0x0002
        /*001a*/ 	.short	0x0034
        /*001c*/ 	.short	0x0082
	.zero		2


//--------------------- .nv.info                  --------------------------
	.section	.nv.info,"",@"SHT_CUDA_INFO"
	.align	4


	//----- nvinfo : EIATTR_REGCOUNT
	.align		4
        /*0000*/ 	.byte	0x04, 0x2f
        /*0002*/ 	.short	(.L_1 - .L_0)
	.align		4
.L_0:
        /*0004*/ 	.word	index@(sum_absolute_error)
        /*0008*/ 	.word	0x0000000c


	//----- nvinfo : EIATTR_FRAME_SIZE
	.align		4
.L_1:
        /*000c*/ 	.byte	0x04, 0x11
        /*000e*/ 	.short	(.L_3 - .L_2)
	.align		4
.L_2:
        /*0010*/ 	.word	index@(sum_absolute_error)
        /*0014*/ 	.word	0x00000000


	//----- nvinfo : EIATTR_MIN_STACK_SIZE
	.align		4
.L_3:
        /*0018*/ 	.byte	0x04, 0x12
        /*001a*/ 	.short	(.L_5 - .L_4)
	.align		4
.L_4:
        /*001c*/ 	.word	index@(sum_absolute_error)
        /*0020*/ 	.word	0x00000000
.L_5:


//--------------------- .nv.compat                --------------------------
	.section	.nv.compat,"",@"SHT_CUDA_COMPAT_INFO"
	.align	4
        /*0000*/ 	.byte	0x02, 0x09, 0x00, 0x00, 0x02, 0x02, 0x01, 0x00, 0x02, 0x05, 0x05, 0x00, 0x03, 0x07, 0x01, 0x01
        /*0010*/ 	.byte	0x02, 0x03, 0x00, 0x00, 0x02, 0x06, 0x01, 0x00, 0x04, 0x0b, 0x08, 0x00, 0x09, 0x00, 0x00, 0x00
        /*0020*/ 	.byte	0x00, 0x00, 0x00, 0x00


//--------------------- .nv.info.sum_absolute_error --------------------------
	.section	.nv.info.sum_absolute_error,"",@"SHT_CUDA_INFO"
	.sectionflags	@""
	.align	4


	//----- nvinfo : EIATTR_CUDA_API_VERSION
	.align		4
        /*0000*/ 	.byte	0x04, 0x37
        /*0002*/ 	.short	(.L_7 - .L_6)
.L_6:
        /*0004*/ 	.word	0x00000082


	//----- nvinfo : EIATTR_KPARAM_INFO
	.align		4
.L_7:
        /*0008*/ 	.byte	0x04, 0x17
        /*000a*/ 	.short	(.L_9 - .L_8)
.L_8:
        /*000c*/ 	.word	0x00000000
        /*0010*/ 	.short	0x0003
        /*0012*/ 	.short	0x0018
        /*0014*/ 	.byte	0x00, 0xf0, 0x11, 0x00


	//----- nvinfo : EIATTR_KPARAM_INFO
	.align		4
.L_9:
        /*0018*/ 	.byte	0x04, 0x17
        /*001a*/ 	.short	(.L_11 - .L_10)
.L_10:
        /*001c*/ 	.word	0x00000000
        /*0020*/ 	.short	0x0002
        /*0022*/ 	.short	0x0010
        /*0024*/ 	.byte	0x00, 0xf0, 0x21, 0x00


	//----- nvinfo : EIATTR_KPARAM_INFO
	.align		4
.L_11:
        /*0028*/ 	.byte	0x04, 0x17
        /*002a*/ 	.short	(.L_13 - .L_12)
.L_12:
        /*002c*/ 	.word	0x00000000
        /*0030*/ 	.short	0x0001
        /*0032*/ 	.short	0x0008
        /*0034*/ 	.byte	0x00, 0xf0, 0x21, 0x00


	//----- nvinfo : EIATTR_KPARAM_INFO
	.align		4
.L_13:
        /*0038*/ 	.byte	0x04, 0x17
        /*003a*/ 	.short	(.L_15 - .L_14)
.L_14:
        /*003c*/ 	.word	0x00000000
        /*0040*/ 	.short	0x0000
        /*0042*/ 	.short	0x0000
        /*0044*/ 	.byte	0x00, 0xf0, 0x21, 0x00


	//----- nvinfo : EIATTR_SPARSE_MMA_MASK
	.align		4
.L_15:
        /*0048*/ 	.byte	0x03, 0x50
        /*004a*/ 	.short	0x0000


	//----- nvinfo : EIATTR_MAXREG_COUNT
	.align		4
        /*004c*/ 	.byte	0x03, 0x1b
        /*004e*/ 	.short	0x00ff


	//----- nvinfo : EIATTR_NUM_BARRIERS
	.align		4
        /*0050*/ 	.byte	0x02, 0x4c
        /*0052*/ 	.byte	0x01
	.zero		1


	//----- nvinfo : EIATTR_MERCURY_ISA_VERSION
	.align		4
        /*0054*/ 	.byte	0x03, 0x5f
        /*0056*/ 	.short	0x0101


	//----- nvinfo : EIATTR_VRC_CTA_INIT_COUNT
	.align		4
        /*0058*/ 	.byte	0x02, 0x4a
	.zero		1
	.zero		1


	//----- nvinfo : EIATTR_EXIT_INSTR_OFFSETS
	.align		4
        /*005c*/ 	.byte	0x04, 0x1c
        /*005e*/ 	.short	(.L_17 - .L_16)


	//   ....[0]....
.L_16:
        /*0060*/ 	.word	0x00000250


	//   ....[1]....
        /*0064*/ 	.word	0x000002c0


	//----- nvinfo : EIATTR_CBANK_PARAM_SIZE
	.align		4
.L_17:
        /*0068*/ 	.byte	0x03, 0x19
        /*006a*/ 	.short	0x001c


	//----- nvinfo : EIATTR_PARAM_CBANK
	.align		4
        /*006c*/ 	.byte	0x04, 0x0a
        /*006e*/ 	.short	(.L_19 - .L_18)
	.align		4
.L_18:
        /*0070*/ 	.word	index@(.nv.constant0.sum_absolute_error)
        /*0074*/ 	.short	0x0380
        /*0076*/ 	.short	0x001c


	//----- nvinfo : EIATTR_SW_WAR
	.align		4
.L_19:
        /*0078*/ 	.byte	0x04, 0x36
        /*007a*/ 	.short	(.L_21 - .L_20)
.L_20:
        /*007c*/ 	.word	0x00000008
.L_21:


//--------------------- .nv.callgraph             --------------------------
	.section	.nv.callgraph,"",@"SHT_CUDA_CALLGRAPH"
	.align	4
	.sectionentsize	8
	.align		4
        /*0000*/ 	.word	0x00000000
	.align		4
        /*0004*/ 	.word	0xffffffff
	.align		4
        /*0008*/ 	.word	0x00000000
	.align		4
        /*000c*/ 	.word	0xfffffffe
	.align		4
        /*0010*/ 	.word	0x00000000
	.align		4
        /*0014*/ 	.word	0xfffffffd
	.align		4
        /*0018*/ 	.word	0x00000000
	.align		4
        /*001c*/ 	.word	0xfffffffc


//--------------------- .text.sum_absolute_error  --------------------------
	.section	.text.sum_absolute_error,"ax",@progbits
	.align	128
        .global         sum_absolute_error
        .type           sum_absolute_error,@function
        .size           sum_absolute_error,(.L_x_3 - sum_absolute_error)
        .other          sum_absolute_error,@"STO_CUDA_ENTRY STV_DEFAULT"
sum_absolute_error:
.text.sum_absolute_error:
[----:B------:R-:W-:Y:S01]  /*0000*/  LDC R1, c[0x0][0x37c] ;  /* 0x0000df00ff017b82 */ /* 0x000fe20000000800 */
[----:B------:R-:W0:Y:S07]  /*0010*/  S2R R9, SR_TID.X ;  /* 0x0000000000097919 */ /* 0x000e2e0000002100 */
[----:B------:R-:W0:Y:S01]  /*0020*/  S2UR UR4, SR_CTAID.X ;  /* 0x00000000000479c3 */ /* 0x000e220000002500 */
[----:B------:R-:W1:Y:S01]  /*0030*/  LDCU UR5, c[0x0][0x398] ;  /* 0x00007300ff0577ac */ /* 0x000e620008000800 */
[----:B------:R-:W2:Y:S06]  /*0040*/  LDCU.64 UR6, c[0x0][0x358] ;  /* 0x00006b00ff0677ac */ /* 0x000eac0008000a00 */
[----:B------:R-:W0:Y:S08]  /*0050*/  LDC R8, c[0x0][0x360] ;  /* 0x0000d800ff087b82 */ /* 0x000e300000000800 */
[----:B------:R-:W3:Y:S08]  /*0060*/  LDC.64 R2, c[0x0][0x380] ;  /* 0x0000e000ff027b82 */ /* 0x000ef00000000a00 */
[----:B------:R-:W4:Y:S01]  /*0070*/  LDC.64 R4, c[0x0][0x388] ;  /* 0x0000e200ff047b82 */ /* 0x000f220000000a00 */
[----:B0-----:R-:W-:-:S05]  /*0080*/  IMAD R7, R8, UR4, R9 ;  /* 0x0000000408077c24 */ /* 0x001fca000f8e0209 */
[----:B-1----:R-:W-:-:S13]  /*0090*/  ISETP.GE.AND P1, PT, R7, UR5, PT ;  /* 0x0000000507007c0c */ /* 0x002fda000bf26270 */
[----:B---3--:R-:W-:-:S04]  /*00a0*/  @!P1 IMAD.WIDE R2, R7, 0x4, R2 ;  /* 0x0000000407029825 */ /* 0x008fc800078e0202 */
[----:B----4-:R-:W-:Y:S02]  /*00b0*/  @!P1 IMAD.WIDE R4, R7, 0x4, R4 ;  /* 0x0000000407049825 */ /* 0x010fe400078e0204 */
[----:B--2---:R-:W2:Y:S04]  /*00c0*/  @!P1 LDG.E R3, desc[UR6][R2.64] ;  /* 0x0000000602039981 */ /* 0x004ea8000c1e1900 */
[----:B------:R-:W2:Y:S01]  /*00d0*/  @!P1 LDG.E R4, desc[UR6][R4.64] ;  /* 0x0000000604049981 */ /* 0x000ea2000c1e1900 */
[----:B------:R-:W0:Y:S01]  /*00e0*/  S2UR UR5, SR_CgaCtaId ;  /* 0x00000000000579c3 */ /* 0x000e220000008800 */
[----:B------:R-:W-:Y:S01]  /*00f0*/  SHF.R.U32.HI R7, RZ, 0x1, R8 ;  /* 0x00000001ff077819 */ /* 0x000fe20000011608 */
[----:B------:R-:W-:Y:S01]  /*0100*/  UMOV UR4, 0x400 ;  /* 0x0000040000047882 */ /* 0x000fe20000000000 */
[----:B------:R-:W-:-:S02]  /*0110*/  IMAD.MOV.U32 R0, RZ, RZ, RZ ;  /* 0x000000ffff007224 */ /* 0x000fc400078e00ff */
[----:B------:R-:W-:Y:S01]  /*0120*/  ISETP.NE.AND P0, PT, R7, RZ, PT ;  /* 0x000000ff0700720c */ /* 0x000fe20003f05270 */
[----:B0-----:R-:W-:Y:S01]  /*0130*/  ULEA UR4, UR5, UR4, 0x18 ;  /* 0x0000000405047291 */ /* 0x001fe2000f8ec0ff */
[----:B--2---:R-:W-:-:S05]  /*0140*/  @!P1 FADD R6, -R4, R3 ;  /* 0x0000000304069221 */ /* 0x004fca0000000100 */
[C---:B------:R-:W-:Y:S01]  /*0150*/  LEA R3, R9.reuse, UR4, 0x2 ;  /* 0x0000000409037c11 */ /* 0x040fe2000f8e10ff */
[----:B------:R-:W-:Y:S01]  /*0160*/  @!P1 FADD R0, |R6|, -RZ ;  /* 0x800000ff06009221 */ /* 0x000fe20000000200 */
[----:B------:R-:W-:-:S04]  /*0170*/  ISETP.NE.AND P1, PT, R9, RZ, PT ;  /* 0x000000ff0900720c */ /* 0x000fc80003f25270 */
[----:B------:R0:W-:Y:S01]  /*0180*/  STS [R3], R0 ;  /* 0x0000000003007388 */ /* 0x0001e20000000800 */
[----:B------:R-:W-:Y:S06]  /*0190*/  BAR.SYNC.DEFER_BLOCKING 0x0 ;  /* 0x0000000000007b1d */ /* 0x000fec0000010000 */
[----:B------:R-:W-:Y:S05]  /*01a0*/  @!P0 BRA `(.L_x_0) ;  /* 0x0000000000288947 */ /* 0x000fea0003800000 */
.L_x_1:
[----:B------:R-:W-:-:S13]  /*01b0*/  ISETP.GE.AND P0, PT, R9, R7, PT ;  /* 0x000000070900720c */ /* 0x000fda0003f06270 */
[----:B0-----:R-:W-:Y:S01]  /*01c0*/  @!P0 IMAD R0, R7, 0x4, R3 ;  /* 0x0000000407008824 */ /* 0x001fe200078e0203 */
[----:B------:R-:W-:Y:S01]  /*01d0*/  @!P0 LDS R2, [R3] ;  /* 0x0000000003028984 */ /* 0x000fe20000000800 */
[----:B------:R-:W-:-:S03]  /*01e0*/  SHF.R.U32.HI R7, RZ, 0x1, R7 ;  /* 0x00000001ff077819 */ /* 0x000fc60000011607 */
[----:B------:R-:W0:Y:S02]  /*01f0*/  @!P0 LDS R5, [R0] ;  /* 0x0000000000058984 */ /* 0x000e240000000800 */
[----:B0-----:R-:W-:-:S05]  /*0200*/  @!P0 FADD R2, R2, R5 ;  /* 0x0000000502028221 */ /* 0x001fca0000000000 */
[----:B------:R1:W-:Y:S01]  /*0210*/  @!P0 STS [R3], R2 ;  /* 0x0000000203008388 */ /* 0x0003e20000000800 */
[----:B------:R-:W-:Y:S01]  /*0220*/  BAR.SYNC.DEFER_BLOCKING 0x0 ;  /* 0x0000000000007b1d */ /* 0x000fe20000010000 */
[----:B------:R-:W-:-:S13]  /*0230*/  ISETP.NE.AND P0, PT, R7, RZ, PT ;  /* 0x000000ff0700720c */ /* 0x000fda0003f05270 */
[----:B-1----:R-:W-:Y:S05]  /*0240*/  @P0 BRA `(.L_x_1) ;  /* 0xfffffffc00d80947 */ /* 0x002fea000383ffff */
.L_x_0:
[----:B------:R-:W-:Y:S05]  /*0250*/  @P1 EXIT ;  /* 0x000000000000194d */ /* 0x000fea0003800000 */
[----:B------:R-:W1:Y:S01]  /*0260*/  S2UR UR5, SR_CgaCtaId ;  /* 0x00000000000579c3 */ /* 0x000e620000008800 */
[----:B------:R-:W-:-:S07]  /*0270*/  UMOV UR4, 0x400 ;  /* 0x0000040000047882 */ /* 0x000fce0000000000 */
[----:B0-----:R-:W0:Y:S01]  /*0280*/  LDC.64 R2, c[0x0][0x390] ;  /* 0x0000e400ff027b82 */ /* 0x001e220000000a00 */
[----:B-1----:R-:W-:-:S09]  /*0290*/  ULEA UR4, UR5, UR4, 0x18 ;  /* 0x0000000405047291 */ /* 0x002fd2000f8ec0ff */
[----:B------:R-:W0:Y:S04]  /*02a0*/  LDS R5, [UR4] ;  /* 0x00000004ff057984 */ /* 0x000e280008000800 */
[----:B0-----:R-:W-:Y:S01]  /*02b0*/  REDG.E.ADD.F32.FTZ.RN.STRONG.GPU desc[UR6][R2.64], R5 ;  /* 0x00000005020079a6 */ /* 0x001fe2000c12f306 */
[----:B------:R-:W-:Y:S05]  /*02c0*/  EXIT ;  /* 0x000000000000794d */ /* 0x000fea0003800000 */
.L_x_2:
[----:B------:R-:W-:-:S00]  /*02d0*/  BRA `(.L_x_2) ;  /* 0xfffffffc00fc7947 */ /* 0x000fc0000383ffff */
[----:B------:R-:W-:-:S00]  /*02e0*/  NOP ;  /* 0x0000000000007918 */ /* 0x000fc00000000000 */
        /* <DEDUP_REMOVED lines=9> */
.L_x_3:


//--------------------- .nv.shared.sum_absolute_error --------------------------
	.section	.nv.shared.sum_absolute_error,"aw",@nobits
	.sectionflags	@""
	.align	4
.nv.shared.sum_absolute_error:
	.zero		5120


//--------------------- .nv.shared.reserved.0     --------------------------
	.section	.nv.shared.reserved.0,"aw",@nobits
	.weak		__nv_reservedSMEM_offset_0_alias
	.size		__nv_reservedSMEM_offset_0_alias, 0, 64
	.other		__nv_reservedSMEM_offset_0_alias,@"STO_CUDA_RESERVED_SHARED STV_DEFAULT"
__nv_reservedSMEM_offset_0_alias:
	.zero		0
	.zero		64


//--------------------- .nv.constant0.sum_absolute_error --------------------------
	.section	.nv.constant0.sum_absolute_error,"a",@progbits
	.sectionflags	@""
	.align	4
.nv.constant0.sum_absolute_error:
	.zero		924


//--------------------- SYMBOLS --------------------------

	.type		.nv.reservedSmem.offset0,@object
	.size		.nv.reservedSmem.offset0,0x4
	.type		.nv.reservedSmem.cap,@object
	.size		.nv.reservedSmem.cap,0x4
